	.headerflags	@"EF_CUDA_TEXMODE_UNIFIED EF_CUDA_64BIT_ADDRESS EF_CUDA_ACCELERATORS EF_CUDA_SM90 EF_CUDA_VIRTUAL_SM(EF_CUDA_SM90)"
	.elftype	@"ET_EXEC"


//--------------------- .nv.info                  --------------------------
	.section	.nv.info,"",@"SHT_CUDA_INFO"
	.align	4


	//----- nvinfo : EIATTR_REGCOUNT
	.align		4
        /*0000*/ 	.byte	0x04, 0x2f
        /*0002*/ 	.short	(.L_3 - .L_2)
	.align		4
.L_2:
        /*0004*/ 	.word	index@(triton_poi_fused__native_batch_norm_legit_no_training_add_div_hardtanh_mul_44)
        /*0008*/ 	.word	0x00000012


	//----- nvinfo : EIATTR_MIN_STACK_SIZE
	.align		4
.L_3:
        /*000c*/ 	.byte	0x04, 0x12
        /*000e*/ 	.short	(.L_5 - .L_4)
	.align		4
.L_4:
        /*0010*/ 	.word	index@(triton_poi_fused__native_batch_norm_legit_no_training_add_div_hardtanh_mul_44)
        /*0014*/ 	.word	0x00000000


	//----- nvinfo : EIATTR_FRAME_SIZE
	.align		4
.L_5:
        /*0018*/ 	.byte	0x04, 0x11
        /*001a*/ 	.short	(.L_7 - .L_6)
	.align		4
.L_6:
        /*001c*/ 	.word	index@(triton_poi_fused__native_batch_norm_legit_no_training_add_div_hardtanh_mul_44)
        /*0020*/ 	.word	0x00000000


	//----- nvinfo : EIATTR_MIN_STACK_SIZE
	.align		4
.L_7:
        /*0024*/ 	.byte	0x04, 0x12
        /*0026*/ 	.short	(.L_9 - .L_8)
	.align		4
.L_8:
        /*0028*/ 	.word	index@(triton_poi_fused__native_batch_norm_legit_no_training_add_div_hardtanh_mul_44)
        /*002c*/ 	.word	0x00000000
.L_9:


//--------------------- .nv.info.triton_poi_fused__native_batch_norm_legit_no_training_add_div_hardtanh_mul_44 --------------------------
	.section	.nv.info.triton_poi_fused__native_batch_norm_legit_no_training_add_div_hardtanh_mul_44,"",@"SHT_CUDA_INFO"
	.sectionflags	@""
	.align	4


	//----- nvinfo : EIATTR_CUDA_API_VERSION
	.align		4
        /*0000*/ 	.byte	0x04, 0x37
        /*0002*/ 	.short	(.L_11 - .L_10)
.L_10:
        /*0004*/ 	.word	0x0000007c


	//----- nvinfo : EIATTR_KPARAM_INFO
	.align		4
.L_11:
        /*0008*/ 	.byte	0x04, 0x17
        /*000a*/ 	.short	(.L_13 - .L_12)
.L_12:
        /*000c*/ 	.word	0x00000000
        /*0010*/ 	.short	0x0006
        /*0012*/ 	.short	0x0030
        /*0014*/ 	.byte	0x00, 0xf0, 0x11, 0x00


	//----- nvinfo : EIATTR_KPARAM_INFO
	.align		4
.L_13:
        /*0018*/ 	.byte	0x04, 0x17
        /*001a*/ 	.short	(.L_15 - .L_14)
.L_14:
        /*001c*/ 	.word	0x00000000
        /*0020*/ 	.short	0x0005
        /*0022*/ 	.short	0x0028
        /*0024*/ 	.byte	0x00, 0xf4, 0x21, 0x00


	//----- nvinfo : EIATTR_KPARAM_INFO
	.align		4
.L_15:
        /*0028*/ 	.byte	0x04, 0x17
        /*002a*/ 	.short	(.L_17 - .L_16)
.L_16:
        /*002c*/ 	.word	0x00000000
        /*0030*/ 	.short	0x0004
        /*0032*/ 	.short	0x0020
        /*0034*/ 	.byte	0x00, 0xf4, 0x21, 0x00


	//----- nvinfo : EIATTR_KPARAM_INFO
	.align		4
.L_17:
        /*0038*/ 	.byte	0x04, 0x17
        /*003a*/ 	.short	(.L_19 - .L_18)
.L_18:
        /*003c*/ 	.word	0x00000000
        /*0040*/ 	.short	0x0003
        /*0042*/ 	.short	0x0018
        /*0044*/ 	.byte	0x00, 0xf4, 0x21, 0x00


	//----- nvinfo : EIATTR_KPARAM_INFO
	.align		4
.L_19:
        /*0048*/ 	.byte	0x04, 0x17
        /*004a*/ 	.short	(.L_21 - .L_20)
.L_20:
        /*004c*/ 	.word	0x00000000
        /*0050*/ 	.short	0x0002
        /*0052*/ 	.short	0x0010
        /*0054*/ 	.byte	0x00, 0xf4, 0x21, 0x00


	//----- nvinfo : EIATTR_KPARAM_INFO
	.align		4
.L_21:
        /*0058*/ 	.byte	0x04, 0x17
        /*005a*/ 	.short	(.L_23 - .L_22)
.L_22:
        /*005c*/ 	.word	0x00000000
        /*0060*/ 	.short	0x0001
        /*0062*/ 	.short	0x0008
        /*0064*/ 	.byte	0x00, 0xf4, 0x21, 0x00


	//----- nvinfo : EIATTR_KPARAM_INFO
	.align		4
.L_23:
        /*0068*/ 	.byte	0x04, 0x17
        /*006a*/ 	.short	(.L_25 - .L_24)
.L_24:
        /*006c*/ 	.word	0x00000000
        /*0070*/ 	.short	0x0000
        /*0072*/ 	.short	0x0000
        /*0074*/ 	.byte	0x00, 0xf4, 0x21, 0x00


	//----- nvinfo : EIATTR_SPARSE_MMA_MASK
	.align		4
.L_25:
        /*0078*/ 	.byte	0x03, 0x50
        /*007a*/ 	.short	0x0000


	//----- nvinfo : EIATTR_MAXREG_COUNT
	.align		4
        /*007c*/ 	.byte	0x03, 0x1b
        /*007e*/ 	.short	0x00ff


	//----- nvinfo : EIATTR_EXIT_INSTR_OFFSETS
	.align		4
        /*0080*/ 	.byte	0x04, 0x1c
        /*0082*/ 	.short	(.L_27 - .L_26)


	//   ....[0]....
.L_26:
        /*0084*/ 	.word	0x00000350


	//   ....[1]....
        /*0088*/ 	.word	0x00000370


	//----- nvinfo : EIATTR_REQNTID
	.align		4
.L_27:
        /*008c*/ 	.byte	0x04, 0x10
        /*008e*/ 	.short	(.L_29 - .L_28)
.L_28:
        /*0090*/ 	.word	0x00000080
        /*0094*/ 	.word	0x00000001
        /*0098*/ 	.word	0x00000001


	//----- nvinfo : EIATTR_CBANK_PARAM_SIZE
	.align		4
.L_29:
        /*009c*/ 	.byte	0x03, 0x19
        /*009e*/ 	.short	0x0034


	//----- nvinfo : EIATTR_PARAM_CBANK
	.align		4
        /*00a0*/ 	.byte	0x04, 0x0a
        /*00a2*/ 	.short	(.L_31 - .L_30)
	.align		4
.L_30:
        /*00a4*/ 	.word	index@(.nv.constant0.triton_poi_fused__native_batch_norm_legit_no_training_add_div_hardtanh_mul_44)
        /*00a8*/ 	.short	0x0210
        /*00aa*/ 	.short	0x0034


	//----- nvinfo : EIATTR_SW_WAR
	.align		4
.L_31:
        /*00ac*/ 	.byte	0x04, 0x36
        /*00ae*/ 	.short	(.L_33 - .L_32)
.L_32:
        /*00b0*/ 	.word	0x00000008
.L_33:


//--------------------- .nv.callgraph             --------------------------
	.section	.nv.callgraph,"",@"SHT_CUDA_CALLGRAPH"
	.align	4
	.sectionentsize	8
	.align		4
        /*0000*/ 	.word	0x00000000
	.align		4
        /*0004*/ 	.word	0xffffffff
	.align		4
        /*0008*/ 	.word	0x00000000
	.align		4
        /*000c*/ 	.word	0xfffffffe
	.align		4
        /*0010*/ 	.word	0x00000000
	.align		4
        /*0014*/ 	.word	0xfffffffd
	.align		4
        /*0018*/ 	.word	0x00000000
	.align		4
        /*001c*/ 	.word	0xfffffffc


//--------------------- .nv.constant4             --------------------------
	.section	.nv.constant4,"a",@progbits
	.align	8
	.align		8
.nv.constant4:
        /*0000*/ 	.dword	_$_str
	.align		8
        /*0008*/ 	.dword	_$_str_$_2


//--------------------- .text.triton_poi_fused__native_batch_norm_legit_no_training_add_div_hardtanh_mul_44 --------------------------
	.section	.text.triton_poi_fused__native_batch_norm_legit_no_training_add_div_hardtanh_mul_44,"ax",@progbits
	.align	128
        .global         triton_poi_fused__native_batch_norm_legit_no_training_add_div_hardtanh_mul_44
        .type           triton_poi_fused__native_batch_norm_legit_no_training_add_div_hardtanh_mul_44,@function
        .size           triton_poi_fused__native_batch_norm_legit_no_training_add_div_hardtanh_mul_44,(.L_x_1 - triton_poi_fused__native_batch_norm_legit_no_training_add_div_hardtanh_mul_44)
        .other          triton_poi_fused__native_batch_norm_legit_no_training_add_div_hardtanh_mul_44,@"STO_CUDA_ENTRY STV_DEFAULT"
triton_poi_fused__native_batch_norm_legit_no_training_add_div_hardtanh_mul_44:
.text.triton_poi_fused__native_batch_norm_legit_no_training_add_div_hardtanh_mul_44:
[----:B------:R-:W0:Y:S01]  /*0000*/  LDC R1, c[0x0][0x28] ;  /* 0x00000a00ff017b82 */ /* 0x000e220000000800 */
[----:B------:R-:W1:Y:S07]  /*0010*/  S2R R0, SR_TID.X ;  /* 0x0000000000007919 */ /* 0x000e6e0000002100 */
[----:B------:R-:W2:Y:S01]  /*0020*/  LDC.64 R6, c[0x0][0x228] ;  /* 0x00008a00ff067b82 */ /* 0x000ea20000000a00 */
[----:B------:R-:W-:Y:S01]  /*0030*/  CS2R R14, SRZ ;  /* 0x00000000000e7805 */ /* 0x000fe2000001ff00 */
[----:B------:R-:W-:Y:S01]  /*0040*/  ULDC.64 UR4, c[0x0][0x208] ;  /* 0x0000820000047ab9 */ /* 0x000fe20000000a00 */
[----:B------:R-:W3:Y:S05]  /*0050*/  S2R R3, SR_CTAID.X ;  /* 0x0000000000037919 */ /* 0x000eea0000002500 */
[----:B------:R-:W4:Y:S08]  /*0060*/  LDC.64 R4, c[0x0][0x220] ;  /* 0x00008800ff047b82 */ /* 0x000f300000000a00 */
[----:B------:R-:W5:Y:S08]  /*0070*/  LDC.64 R8, c[0x0][0x230] ;  /* 0x00008c00ff087b82 */ /* 0x000f700000000a00 */
[----:B------:R-:W5:Y:S01]  /*0080*/  LDC.64 R10, c[0x0][0x238] ;  /* 0x00008e00ff0a7b82 */ /* 0x000f620000000a00 */
[----:B-1----:R-:W-:-:S04]  /*0090*/  LOP3.LUT R0, R0, 0x7f, RZ, 0xc0, !PT ;  /* 0x0000007f00007812 */ /* 0x002fc800078ec0ff */
[----:B---3--:R-:W-:-:S04]  /*00a0*/  LEA R0, R3, R0, 0x7 ;  /* 0x0000000003007211 */ /* 0x008fc800078e38ff */
[C---:B------:R-:W-:Y:S01]  /*00b0*/  ISETP.GE.AND P0, PT, R0.reuse, 0x2400, PT ;  /* 0x000024000000780c */ /* 0x040fe20003f06270 */
[----:B------:R-:W-:-:S05]  /*00c0*/  IMAD.HI R2, R0, 0x38e38e39, RZ ;  /* 0x38e38e3900027827 */ /* 0x000fca00078e02ff */
[----:B------:R-:W-:-:S04]  /*00d0*/  SHF.R.U32.HI R3, RZ, 0x1f, R2 ;  /* 0x0000001fff037819 */ /* 0x000fc80000011602 */
[----:B------:R-:W-:-:S05]  /*00e0*/  LEA.HI.SX32 R3, R2, R3, 0x19 ;  /* 0x0000000302037211 */ /* 0x000fca00078fcaff */
[----:B------:R-:W-:Y:S02]  /*00f0*/  IMAD R13, R3, -0x240, R0 ;  /* 0xfffffdc0030d7824 */ /* 0x000fe400078e0200 */
[----:B------:R-:W1:Y:S02]  /*0100*/  LDC.64 R2, c[0x0][0x218] ;  /* 0x00008600ff027b82 */ /* 0x000e640000000a00 */
[----:B--2---:R-:W-:-:S05]  /*0110*/  IMAD.WIDE R6, R13, 0x4, R6 ;  /* 0x000000040d067825 */ /* 0x004fca00078e0206 */
[----:B------:R5:W2:Y:S01]  /*0120*/  @!P0 LDG.E.EL R14, desc[UR4][R6.64] ;  /* 0x00000004060e8981 */ /* 0x000aa2000c2e1900 */
[----:B------:R-:W-:Y:S01]  /*0130*/  HFMA2.MMA R12, -RZ, RZ, 0, 0 ;  /* 0x00000000ff0c7435 */ /* 0x000fe200000001ff */
[----:B----4-:R-:W-:-:S05]  /*0140*/  IMAD.WIDE R4, R13, 0x4, R4 ;  /* 0x000000040d047825 */ /* 0x010fca00078e0204 */
[----:B------:R-:W3:Y:S01]  /*0150*/  @!P0 LDG.E.EL R15, desc[UR4][R4.64] ;  /* 0x00000004040f8981 */ /* 0x000ee2000c2e1900 */
[----:B-----5:R-:W-:-:S04]  /*0160*/  IMAD.WIDE R6, R13, 0x4, R8 ;  /* 0x000000040d067825 */ /* 0x020fc800078e0208 */
[----:B-1----:R-:W-:-:S04]  /*0170*/  IMAD.WIDE R2, R0, 0x4, R2 ;  /* 0x0000000400027825 */ /* 0x002fc800078e0202 */
[----:B0-----:R-:W-:Y:S01]  /*0180*/  IMAD.WIDE R8, R13, 0x4, R10 ;  /* 0x000000040d087825 */ /* 0x001fe200078e020a */
[----:B------:R0:W3:Y:S01]  /*0190*/  @!P0 LDG.E R12, desc[UR4][R2.64] ;  /* 0x00000004020c8981 */ /* 0x0000e2000c1e1900 */
[----:B------:R-:W-:-:S06]  /*01a0*/  CS2R R10, SRZ ;  /* 0x00000000000a7805 */ /* 0x000fcc000001ff00 */
[----:B------:R-:W4:Y:S04]  /*01b0*/  @!P0 LDG.E.EL R10, desc[UR4][R6.64] ;  /* 0x00000004060a8981 */ /* 0x000f28000c2e1900 */
[----:B------:R-:W4:Y:S01]  /*01c0*/  @!P0 LDG.E.EL R11, desc[UR4][R8.64] ;  /* 0x00000004080b8981 */ /* 0x000f22000c2e1900 */
[----:B0-----:R-:W-:Y:S01]  /*01d0*/  MOV R2, 0x3e800000 ;  /* 0x3e80000000027802 */ /* 0x001fe20000000f00 */
[----:B--2---:R-:W-:-:S04]  /*01e0*/  FADD R14, R14, 9.9999997473787516356e-06 ;  /* 0x3727c5ac0e0e7421 */ /* 0x004fc80000000000 */
[----:B------:R-:W0:Y:S02]  /*01f0*/  MUFU.SQRT R13, R14 ;  /* 0x0000000e000d7308 */ /* 0x000e240000002000 */
[C---:B0-----:R-:W-:Y:S02]  /*0200*/  FSETP.GT.AND P1, PT, R13.reuse, 8.50705917302346158658e+37, PT ;  /* 0x7e8000000d00780b */ /* 0x041fe40003f24000 */
[----:B------:R-:W-:-:S11]  /*0210*/  FSETP.GEU.AND P2, PT, R13, 1.175494350822287508e-38, PT ;  /* 0x008000000d00780b */ /* 0x000fd60003f4e000 */
[----:B------:R-:W-:-:S04]  /*0220*/  @P1 FMUL R13, R13, 0.25 ;  /* 0x3e8000000d0d1820 */ /* 0x000fc80000400000 */
[----:B------:R-:W-:-:S06]  /*0230*/  @!P2 FMUL R13, R13, 16777216 ;  /* 0x4b8000000d0da820 */ /* 0x000fcc0000400000 */
[----:B------:R-:W0:Y:S01]  /*0240*/  MUFU.RCP R13, R13 ;  /* 0x0000000d000d7308 */ /* 0x000e220000001000 */
[----:B------:R-:W-:Y:S01]  /*0250*/  FSEL R2, R2, 1, P1 ;  /* 0x3f80000002027808 */ /* 0x000fe20000800000 */
[----:B---3--:R-:W-:-:S04]  /*0260*/  FADD R12, -R15, R12 ;  /* 0x0000000c0f0c7221 */ /* 0x008fc80000000100 */
[----:B------:R-:W-:-:S04]  /*0270*/  @!P2 FMUL R2, R2, 16777216 ;  /* 0x4b8000000202a820 */ /* 0x000fc80000400000 */
[----:B0-----:R-:W-:-:S04]  /*0280*/  FMUL R3, R13, R2 ;  /* 0x000000020d037220 */ /* 0x001fc80000400000 */
[----:B------:R-:W-:Y:S02]  /*0290*/  FMUL R12, R12, R3 ;  /* 0x000000030c0c7220 */ /* 0x000fe40000400000 */
[----:B------:R-:W0:Y:S02]  /*02a0*/  LDC.64 R2, c[0x0][0x210] ;  /* 0x00008400ff027b82 */ /* 0x000e240000000a00 */
[----:B----4-:R-:W-:-:S04]  /*02b0*/  FFMA R10, R12, R10, R11 ;  /* 0x0000000a0c0a7223 */ /* 0x010fc8000000000b */
[----:B------:R-:W-:-:S05]  /*02c0*/  FADD R4, R10, 3 ;  /* 0x404000000a047421 */ /* 0x000fca0000000000 */
[----:B------:R-:W-:-:S04]  /*02d0*/  FSETP.GTU.AND P1, PT, R4, RZ, PT ;  /* 0x000000ff0400720b */ /* 0x000fc80003f2c000 */
[----:B------:R-:W-:-:S04]  /*02e0*/  FSEL R4, R4, RZ, P1 ;  /* 0x000000ff04047208 */ /* 0x000fc80000800000 */
[C---:B------:R-:W-:Y:S01]  /*02f0*/  FSETP.GEU.AND P2, PT, R4.reuse, 6, PT ;  /* 0x40c000000400780b */ /* 0x040fe20003f4e000 */
[C---:B------:R-:W-:Y:S01]  /*0300*/  FMUL R5, R4.reuse, 0.16666667163372039795 ;  /* 0x3e2aaaab04057820 */ /* 0x040fe20000400000 */
[----:B------:R-:W-:Y:S01]  /*0310*/  FSETP.NAN.AND P1, PT, R4, R4, PT ;  /* 0x000000040400720b */ /* 0x000fe20003f28000 */
[----:B0-----:R-:W-:-:S10]  /*0320*/  IMAD.WIDE R2, R0, 0x4, R2 ;  /* 0x0000000400027825 */ /* 0x001fd400078e0202 */
[----:B------:R-:W-:-:S05]  /*0330*/  @P2 FSEL R5, R5, 1, P1 ;  /* 0x3f80000005052808 */ /* 0x000fca0000800000 */
[----:B------:R-:W-:Y:S01]  /*0340*/  FMUL R5, R10, R5 ;  /* 0x000000050a057220 */ /* 0x000fe20000400000 */
[----:B------:R-:W-:Y:S06]  /*0350*/  @P0 EXIT ;  /* 0x000000000000094d */ /* 0x000fec0003800000 */
[----:B------:R-:W-:Y:S01]  /*0360*/  STG.E desc[UR4][R2.64], R5 ;  /* 0x0000000502007986 */ /* 0x000fe2000c101904 */
[----:B------:R-:W-:Y:S05]  /*0370*/  EXIT ;  /* 0x000000000000794d */ /* 0x000fea0003800000 */
.L_x_0:
[----:B------:R-:W-:-:S00]  /*0380*/  BRA `(.L_x_0) ;  /* 0xfffffffc00fc7947 */ /* 0x000fc0000383ffff */
[----:B------:R-:W-:-:S00]  /*0390*/  NOP ;  /* 0x0000000000007918 */ /* 0x000fc00000000000 */
        /* <DEDUP_REMOVED lines=14> */
.L_x_1:


//--------------------- .nv.global.init           --------------------------
	.section	.nv.global.init,"aw",@progbits
.nv.global.init:
	.type		_$_str,@object
	.size		_$_str,(_$_str_$_2 - _$_str)
_$_str:
        /*0000*/ 	.byte	0x5f, 0x5f, 0x43, 0x55, 0x44, 0x41, 0x5f, 0x46, 0x54, 0x5a, 0x00
	.type		_$_str_$_2,@object
	.size		_$_str_$_2,(.L_1 - _$_str_$_2)
_$_str_$_2:
        /*000b*/ 	.byte	0x5f, 0x5f, 0x43, 0x55, 0x44, 0x41, 0x5f, 0x50, 0x52, 0x45, 0x43, 0x5f, 0x53, 0x51, 0x52, 0x54
        /*001b*/ 	.byte	0x00
.L_1:


//--------------------- .nv.constant0.triton_poi_fused__native_batch_norm_legit_no_training_add_div_hardtanh_mul_44 --------------------------
	.section	.nv.constant0.triton_poi_fused__native_batch_norm_legit_no_training_add_div_hardtanh_mul_44,"a",@progbits
	.sectionflags	@""
	.align	4
.nv.constant0.triton_poi_fused__native_batch_norm_legit_no_training_add_div_hardtanh_mul_44:
	.zero		580
